	.headerflags	@"EF_CUDA_TEXMODE_UNIFIED EF_CUDA_64BIT_ADDRESS EF_CUDA_ACCELERATORS EF_CUDA_SM90 EF_CUDA_VIRTUAL_SM(EF_CUDA_SM90)"
	.elftype	@"ET_EXEC"


//--------------------- .nv.info                  --------------------------
	.section	.nv.info,"",@"SHT_CUDA_INFO"
	.align	4


	//----- nvinfo : EIATTR_REGCOUNT
	.align		4
        /*0000*/ 	.byte	0x04, 0x2f
        /*0002*/ 	.short	(.L_1 - .L_0)
	.align		4
.L_0:
        /*0004*/ 	.word	index@(triton_poi_fused_convolution_17)
        /*0008*/ 	.word	0x0000001c


	//----- nvinfo : EIATTR_MIN_STACK_SIZE
	.align		4
.L_1:
        /*000c*/ 	.byte	0x04, 0x12
        /*000e*/ 	.short	(.L_3 - .L_2)
	.align		4
.L_2:
        /*0010*/ 	.word	index@(triton_poi_fused_convolution_17)
        /*0014*/ 	.word	0x00000000


	//----- nvinfo : EIATTR_FRAME_SIZE
	.align		4
.L_3:
        /*0018*/ 	.byte	0x04, 0x11
        /*001a*/ 	.short	(.L_5 - .L_4)
	.align		4
.L_4:
        /*001c*/ 	.word	index@(triton_poi_fused_convolution_17)
        /*0020*/ 	.word	0x00000000


	//----- nvinfo : EIATTR_MIN_STACK_SIZE
	.align		4
.L_5:
        /*0024*/ 	.byte	0x04, 0x12
        /*0026*/ 	.short	(.L_7 - .L_6)
	.align		4
.L_6:
        /*0028*/ 	.word	index@(triton_poi_fused_convolution_17)
        /*002c*/ 	.word	0x00000000
.L_7:


//--------------------- .nv.info.triton_poi_fused_convolution_17 --------------------------
	.section	.nv.info.triton_poi_fused_convolution_17,"",@"SHT_CUDA_INFO"
	.sectionflags	@""
	.align	4


	//----- nvinfo : EIATTR_CUDA_API_VERSION
	.align		4
        /*0000*/ 	.byte	0x04, 0x37
        /*0002*/ 	.short	(.L_9 - .L_8)
.L_8:
        /*0004*/ 	.word	0x0000007c


	//----- nvinfo : EIATTR_KPARAM_INFO
	.align		4
.L_9:
        /*0008*/ 	.byte	0x04, 0x17
        /*000a*/ 	.short	(.L_11 - .L_10)
.L_10:
        /*000c*/ 	.word	0x00000000
        /*0010*/ 	.short	0x0004
        /*0012*/ 	.short	0x001c
        /*0014*/ 	.byte	0x00, 0xf0, 0x11, 0x00


	//----- nvinfo : EIATTR_KPARAM_INFO
	.align		4
.L_11:
        /*0018*/ 	.byte	0x04, 0x17
        /*001a*/ 	.short	(.L_13 - .L_12)
.L_12:
        /*001c*/ 	.word	0x00000000
        /*0020*/ 	.short	0x0003
        /*0022*/ 	.short	0x0018
        /*0024*/ 	.byte	0x00, 0xf0, 0x11, 0x00


	//----- nvinfo : EIATTR_KPARAM_INFO
	.align		4
.L_13:
        /*0028*/ 	.byte	0x04, 0x17
        /*002a*/ 	.short	(.L_15 - .L_14)
.L_14:
        /*002c*/ 	.word	0x00000000
        /*0030*/ 	.short	0x0002
        /*0032*/ 	.short	0x0010
        /*0034*/ 	.byte	0x00, 0xf4, 0x21, 0x00


	//----- nvinfo : EIATTR_KPARAM_INFO
	.align		4
.L_15:
        /*0038*/ 	.byte	0x04, 0x17
        /*003a*/ 	.short	(.L_17 - .L_16)
.L_16:
        /*003c*/ 	.word	0x00000000
        /*0040*/ 	.short	0x0001
        /*0042*/ 	.short	0x0008
        /*0044*/ 	.byte	0x00, 0xf4, 0x21, 0x00


	//----- nvinfo : EIATTR_KPARAM_INFO
	.align		4
.L_17:
        /*0048*/ 	.byte	0x04, 0x17
        /*004a*/ 	.short	(.L_19 - .L_18)
.L_18:
        /*004c*/ 	.word	0x00000000
        /*0050*/ 	.short	0x0000
        /*0052*/ 	.short	0x0000
        /*0054*/ 	.byte	0x00, 0xf4, 0x21, 0x00


	//----- nvinfo : EIATTR_SPARSE_MMA_MASK
	.align		4
.L_19:
        /*0058*/ 	.byte	0x03, 0x50
        /*005a*/ 	.short	0x0000


	//----- nvinfo : EIATTR_MAXREG_COUNT
	.align		4
        /*005c*/ 	.byte	0x03, 0x1b
        /*005e*/ 	.short	0x00ff


	//----- nvinfo : EIATTR_EXIT_INSTR_OFFSETS
	.align		4
        /*0060*/ 	.byte	0x04, 0x1c
        /*0062*/ 	.short	(.L_21 - .L_20)


	//   ....[0]....
.L_20:
        /*0064*/ 	.word	0x00000560


	//   ....[1]....
        /*0068*/ 	.word	0x00000580


	//----- nvinfo : EIATTR_REQNTID
	.align		4
.L_21:
        /*006c*/ 	.byte	0x04, 0x10
        /*006e*/ 	.short	(.L_23 - .L_22)
.L_22:
        /*0070*/ 	.word	0x00000080
        /*0074*/ 	.word	0x00000001
        /*0078*/ 	.word	0x00000001


	//----- nvinfo : EIATTR_CBANK_PARAM_SIZE
	.align		4
.L_23:
        /*007c*/ 	.byte	0x03, 0x19
        /*007e*/ 	.short	0x0020


	//----- nvinfo : EIATTR_PARAM_CBANK
	.align		4
        /*0080*/ 	.byte	0x04, 0x0a
        /*0082*/ 	.short	(.L_25 - .L_24)
	.align		4
.L_24:
        /*0084*/ 	.word	index@(.nv.constant0.triton_poi_fused_convolution_17)
        /*0088*/ 	.short	0x0210
        /*008a*/ 	.short	0x0020


	//----- nvinfo : EIATTR_SW_WAR
	.align		4
.L_25:
        /*008c*/ 	.byte	0x04, 0x36
        /*008e*/ 	.short	(.L_27 - .L_26)
.L_26:
        /*0090*/ 	.word	0x00000008
.L_27:


//--------------------- .nv.callgraph             --------------------------
	.section	.nv.callgraph,"",@"SHT_CUDA_CALLGRAPH"
	.align	4
	.sectionentsize	8
	.align		4
        /*0000*/ 	.word	0x00000000
	.align		4
        /*0004*/ 	.word	0xffffffff
	.align		4
        /*0008*/ 	.word	0x00000000
	.align		4
        /*000c*/ 	.word	0xfffffffe
	.align		4
        /*0010*/ 	.word	0x00000000
	.align		4
        /*0014*/ 	.word	0xfffffffd
	.align		4
        /*0018*/ 	.word	0x00000000
	.align		4
        /*001c*/ 	.word	0xfffffffc


//--------------------- .text.triton_poi_fused_convolution_17 --------------------------
	.section	.text.triton_poi_fused_convolution_17,"ax",@progbits
	.sectionflags	@"SHF_BARRIERS=1"
	.align	128
        .global         triton_poi_fused_convolution_17
        .type           triton_poi_fused_convolution_17,@function
        .size           triton_poi_fused_convolution_17,(.L_x_1 - triton_poi_fused_convolution_17)
        .other          triton_poi_fused_convolution_17,@"STO_CUDA_ENTRY STV_DEFAULT"
triton_poi_fused_convolution_17:
.text.triton_poi_fused_convolution_17:
[----:B------:R-:W0:Y:S02]  /*0000*/  LDC R1, c[0x0][0x28] ;  /* 0x00000a00ff017b82 */ /* 0x000e240000000800 */
[----:B------:R-:W1:Y:S01]  /*0010*/  S2R R18, SR_TID.X ;  /* 0x0000000000127919 */ /* 0x000e620000002100 */
[----:B------:R-:W2:Y:S01]  /*0020*/  LDC.64 R4, c[0x0][0x210] ;  /* 0x00008400ff047b82 */ /* 0x000ea20000000a00 */
[----:B------:R-:W-:Y:S01]  /*0030*/  CS2R R10, SRZ ;  /* 0x00000000000a7805 */ /* 0x000fe2000001ff00 */
[----:B------:R-:W-:Y:S01]  /*0040*/  ULDC.64 UR6, c[0x0][0x208] ;  /* 0x0000820000067ab9 */ /* 0x000fe20000000a00 */
[----:B------:R-:W3:Y:S01]  /*0050*/  S2R R0, SR_CTAID.X ;  /* 0x0000000000007919 */ /* 0x000ee20000002500 */
[----:B------:R-:W-:Y:S02]  /*0060*/  CS2R R12, SRZ ;  /* 0x00000000000c7805 */ /* 0x000fe4000001ff00 */
[----:B------:R-:W-:Y:S01]  /*0070*/  CS2R R14, SRZ ;  /* 0x00000000000e7805 */ /* 0x000fe2000001ff00 */
[----:B------:R-:W4:Y:S01]  /*0080*/  S2R R2, SR_CTAID.Y ;  /* 0x0000000000027919 */ /* 0x000f220000002600 */
[----:B-1----:R-:W-:Y:S01]  /*0090*/  SHF.R.U32.HI R3, RZ, 0x3, R18 ;  /* 0x00000003ff037819 */ /* 0x002fe20000011612 */
[----:B------:R-:W-:-:S02]  /*00a0*/  IMAD.SHL.U32 R21, R18, 0x4, RZ ;  /* 0x0000000412157824 */ /* 0x000fc400078e00ff */
[----:B---3--:R-:W-:Y:S01]  /*00b0*/  IMAD.SHL.U32 R0, R0, 0x20, RZ ;  /* 0x0000002000007824 */ /* 0x008fe200078e00ff */
[----:B------:R-:W-:Y:S01]  /*00c0*/  SGXT.U32 R3, R3, 0x4 ;  /* 0x000000040303781a */ /* 0x000fe20000000000 */
[----:B----4-:R-:W-:-:S03]  /*00d0*/  IMAD.SHL.U32 R20, R2, 0x20, RZ ;  /* 0x0000002002147824 */ /* 0x010fc600078e00ff */
[----:B------:R-:W-:Y:S02]  /*00e0*/  LOP3.LUT R8, R0, 0x1c, R21, 0xf8, !PT ;  /* 0x0000001c00087812 */ /* 0x000fe400078ef815 */
[----:B------:R-:W-:Y:S02]  /*00f0*/  LOP3.LUT R6, R20, R3, RZ, 0xfc, !PT ;  /* 0x0000000314067212 */ /* 0x000fe400078efcff */
[----:B------:R-:W-:Y:S02]  /*0100*/  LOP3.LUT R7, R20, 0x10, R3, 0xfe, !PT ;  /* 0x0000001014077812 */ /* 0x000fe400078efe03 */
[----:B------:R-:W-:Y:S01]  /*0110*/  ISETP.GE.AND P0, PT, R8, 0x40, PT ;  /* 0x000000400800780c */ /* 0x000fe20003f06270 */
[--C-:B------:R-:W-:Y:S02]  /*0120*/  IMAD R9, R6, 0x40, R8.reuse ;  /* 0x0000004006097824 */ /* 0x100fe400078e0208 */
[----:B------:R-:W-:Y:S02]  /*0130*/  IMAD R17, R7, 0x40, R8 ;  /* 0x0000004007117824 */ /* 0x000fe400078e0208 */
[----:B--2---:R-:W-:Y:S01]  /*0140*/  IMAD.WIDE R6, R9, 0x4, R4 ;  /* 0x0000000409067825 */ /* 0x004fe200078e0204 */
[----:B------:R-:W-:-:S03]  /*0150*/  CS2R R8, SRZ ;  /* 0x0000000000087805 */ /* 0x000fc6000001ff00 */
[----:B------:R-:W-:-:S04]  /*0160*/  IMAD.WIDE R16, R17, 0x4, R4 ;  /* 0x0000000411107825 */ /* 0x000fc800078e0204 */
[----:B------:R1:W2:Y:S04]  /*0170*/  @!P0 LDG.E.EL.128 R8, desc[UR6][R6.64] ;  /* 0x0000000606088981 */ /* 0x0002a8000c2e1d00 */
[----:B------:R3:W4:Y:S01]  /*0180*/  @!P0 LDG.E.EL.128 R12, desc[UR6][R16.64] ;  /* 0x00000006100c8981 */ /* 0x000722000c2e1d00 */
[----:B------:R-:W5:Y:S01]  /*0190*/  S2UR UR5, SR_CgaCtaId ;  /* 0x00000000000579c3 */ /* 0x000f620000008800 */
[C---:B------:R-:W-:Y:S01]  /*01a0*/  IMAD.SHL.U32 R4, R18.reuse, 0x80, RZ ;  /* 0x0000008012047824 */ /* 0x040fe200078e00ff */
[----:B------:R-:W-:Y:S01]  /*01b0*/  UMOV UR4, 0x400 ;  /* 0x0000040000047882 */ /* 0x000fe20000000000 */
[----:B------:R-:W-:Y:S01]  /*01c0*/  IMAD.SHL.U32 R5, R18, 0x2, RZ ;  /* 0x0000000212057824 */ /* 0x000fe200078e00ff */
[----:B------:R-:W-:Y:S02]  /*01d0*/  SHF.R.S32.HI R2, RZ, 0x1a, R2 ;  /* 0x0000001aff027819 */ /* 0x000fe40000011402 */
[----:B------:R-:W-:-:S02]  /*01e0*/  LOP3.LUT R18, R4, 0x380, RZ, 0xc0, !PT ;  /* 0x0000038004127812 */ /* 0x000fc400078ec0ff */
[----:B------:R-:W-:Y:S02]  /*01f0*/  LOP3.LUT R4, R21, 0x1fc, RZ, 0xc0, !PT ;  /* 0x000001fc15047812 */ /* 0x000fe400078ec0ff */
[----:B------:R-:W-:Y:S02]  /*0200*/  LOP3.LUT R19, R5, 0xf0, RZ, 0xc0, !PT ;  /* 0x000000f005137812 */ /* 0x000fe400078ec0ff */
[----:B------:R-:W-:Y:S02]  /*0210*/  LOP3.LUT R5, R18, R3, RZ, 0xfc, !PT ;  /* 0x0000000312057212 */ /* 0x000fe400078efcff */
[----:B-1----:R-:W-:Y:S02]  /*0220*/  LOP3.LUT R7, R4, 0x200, RZ, 0xfc, !PT ;  /* 0x0000020004077812 */ /* 0x002fe400078efcff */
[C---:B---3--:R-:W-:Y:S02]  /*0230*/  LOP3.LUT R16, R18.reuse, 0x20, RZ, 0xfc, !PT ;  /* 0x0000002012107812 */ /* 0x048fe400078efcff */
[----:B------:R-:W-:-:S02]  /*0240*/  LOP3.LUT R17, R18, 0x40, RZ, 0xfc, !PT ;  /* 0x0000004012117812 */ /* 0x000fc400078efcff */
[----:B------:R-:W-:Y:S02]  /*0250*/  SHF.R.U32.HI R22, RZ, 0x1, R7 ;  /* 0x00000001ff167819 */ /* 0x000fe40000011607 */
[----:B------:R-:W-:Y:S01]  /*0260*/  LOP3.LUT R20, R20, 0x1c, R21, 0xf8, !PT ;  /* 0x0000001c14147812 */ /* 0x000fe200078ef815 */
[----:B-----5:R-:W-:Y:S01]  /*0270*/  UPRMT UR4, UR5, 0x654, UR4 ;  /* 0x0000065405047896 */ /* 0x020fe20008000004 */
[----:B------:R-:W-:-:S04]  /*0280*/  SGXT R21, R2, 0x1 ;  /* 0x000000010215781a */ /* 0x000fc80000000200 */
[----:B------:R-:W-:Y:S01]  /*0290*/  LEA.HI R21, R21, R20, RZ, 0x9 ;  /* 0x0000001415157211 */ /* 0x000fe200078f48ff */
[----:B------:R-:W-:Y:S01]  /*02a0*/  VIADD R7, R19, UR4 ;  /* 0x0000000413077c36 */ /* 0x000fe20008000000 */
[C---:B------:R-:W-:Y:S02]  /*02b0*/  LEA.HI R6, R18.reuse, UR4, RZ, 0x1f ;  /* 0x0000000412067c11 */ /* 0x040fe4000f8ff8ff */
[----:B------:R-:W-:Y:S01]  /*02c0*/  LOP3.LUT R18, R18, 0x60, RZ, 0xfc, !PT ;  /* 0x0000006012127812 */ /* 0x000fe200078efcff */
[----:B------:R-:W-:Y:S01]  /*02d0*/  IMAD.SHL.U32 R2, R21, 0x40, RZ ;  /* 0x0000004015027824 */ /* 0x000fe200078e00ff */
[----:B------:R-:W-:Y:S01]  /*02e0*/  LEA.HI R16, R16, UR4, RZ, 0x1f ;  /* 0x0000000410107c11 */ /* 0x000fe2000f8ff8ff */
[----:B------:R-:W-:Y:S01]  /*02f0*/  IMAD R23, R5, 0x4, R6 ;  /* 0x0000000405177824 */ /* 0x000fe200078e0206 */
[----:B------:R-:W-:Y:S02]  /*0300*/  LEA.HI R6, R17, UR4, RZ, 0x1f ;  /* 0x0000000411067c11 */ /* 0x000fe4000f8ff8ff */
[----:B------:R-:W-:-:S02]  /*0310*/  LEA.HI R18, R18, UR4, RZ, 0x1f ;  /* 0x0000000412127c11 */ /* 0x000fc4000f8ff8ff */
[----:B------:R-:W-:Y:S01]  /*0320*/  LOP3.LUT R19, R22, 0x1f0, RZ, 0xc0, !PT ;  /* 0x000001f016137812 */ /* 0x000fe200078ec0ff */
[----:B------:R-:W-:Y:S01]  /*0330*/  IMAD R22, R5, 0x4, R16 ;  /* 0x0000000405167824 */ /* 0x000fe200078e0210 */
[----:B------:R-:W-:Y:S01]  /*0340*/  LOP3.LUT R21, R21, 0xfffffe00, RZ, 0xc0, !PT ;  /* 0xfffffe0015157812 */ /* 0x000fe200078ec0ff */
[C---:B------:R-:W-:Y:S02]  /*0350*/  IMAD R25, R5.reuse, 0x4, R6 ;  /* 0x0000000405197824 */ /* 0x040fe400078e0206 */
[----:B------:R-:W-:Y:S02]  /*0360*/  IMAD R24, R5, 0x4, R18 ;  /* 0x0000000405187824 */ /* 0x000fe400078e0212 */
[----:B------:R-:W-:Y:S02]  /*0370*/  VIADD R19, R19, UR4 ;  /* 0x0000000413137c36 */ /* 0x000fe40008000000 */
[C---:B------:R-:W-:Y:S02]  /*0380*/  IMAD R16, R4.reuse, 0x4, R7 ;  /* 0x0000000404107824 */ /* 0x040fe400078e0207 */
[----:B------:R-:W-:Y:S01]  /*0390*/  IMAD R4, R4, 0x4, R19 ;  /* 0x0000000404047824 */ /* 0x000fe200078e0213 */
[----:B--2---:R-:W-:Y:S04]  /*03a0*/  STS [R23], R8 ;  /* 0x0000000817007388 */ /* 0x004fe80000000800 */
[----:B------:R1:W-:Y:S04]  /*03b0*/  STS [R22+0x80], R9 ;  /* 0x0000800916007388 */ /* 0x0003e80000000800 */
[----:B------:R-:W-:Y:S04]  /*03c0*/  STS [R25+0x100], R10 ;  /* 0x0001000a19007388 */ /* 0x000fe80000000800 */
[----:B------:R2:W-:Y:S01]  /*03d0*/  STS [R24+0x180], R11 ;  /* 0x0001800b18007388 */ /* 0x0005e20000000800 */
[----:B-1----:R-:W1:Y:S03]  /*03e0*/  LDC.64 R8, c[0x0][0x220] ;  /* 0x00008800ff087b82 */ /* 0x002e660000000a00 */
[----:B----4-:R3:W-:Y:S04]  /*03f0*/  STS [R23+0x40], R12 ;  /* 0x0000400c17007388 */ /* 0x0107e80000000800 */
[----:B------:R4:W-:Y:S01]  /*0400*/  STS [R22+0xc0], R13 ;  /* 0x0000c00d16007388 */ /* 0x0009e20000000800 */
[----:B--2---:R-:W2:Y:S03]  /*0410*/  LDC.64 R10, c[0x0][0x218] ;  /* 0x00008600ff0a7b82 */ /* 0x004ea60000000a00 */
[----:B------:R-:W-:Y:S01]  /*0420*/  STS [R25+0x140], R14 ;  /* 0x0001400e19007388 */ /* 0x000fe20000000800 */
[----:B---3--:R-:W-:-:S03]  /*0430*/  LOP3.LUT R12, R2, 0xffff8000, RZ, 0xc0, !PT ;  /* 0xffff8000020c7812 */ /* 0x008fc600078ec0ff */
[----:B------:R-:W-:Y:S01]  /*0440*/  STS [R24+0x1c0], R15 ;  /* 0x0001c00f18007388 */ /* 0x000fe20000000800 */
[----:B------:R-:W-:Y:S02]  /*0450*/  LOP3.LUT R2, R0, R3, RZ, 0xfc, !PT ;  /* 0x0000000300027212 */ /* 0x000fe400078efcff */
[----:B------:R-:W-:Y:S01]  /*0460*/  LOP3.LUT R0, R0, 0x10, R3, 0xfe, !PT ;  /* 0x0000001000007812 */ /* 0x000fe200078efe03 */
[----:B------:R-:W-:Y:S01]  /*0470*/  BAR.SYNC.DEFER_BLOCKING 0x0 ;  /* 0x0000000000007b1d */ /* 0x000fe20000010000 */
[----:B------:R-:W-:Y:S02]  /*0480*/  IADD3 R21, R12, R20, -R21 ;  /* 0x000000140c157210 */ /* 0x000fe40007ffe815 */
[----:B------:R-:W-:Y:S02]  /*0490*/  ISETP.GE.AND P0, PT, R2, 0x40, PT ;  /* 0x000000400200780c */ /* 0x000fe40003f06270 */
[----:B------:R-:W-:Y:S01]  /*04a0*/  ISETP.GE.AND P1, PT, R0, 0x40, PT ;  /* 0x000000400000780c */ /* 0x000fe20003f26270 */
[----:B----4-:R-:W-:-:S02]  /*04b0*/  IMAD R13, R2, 0x200, R21 ;  /* 0x00000200020d7824 */ /* 0x010fc400078e0215 */
[----:B------:R-:W-:Y:S02]  /*04c0*/  IMAD R21, R0, 0x200, R21 ;  /* 0x0000020000157824 */ /* 0x000fe400078e0215 */
[----:B--2---:R-:W-:-:S04]  /*04d0*/  IMAD.WIDE R2, R13, 0x4, R10 ;  /* 0x000000040d027825 */ /* 0x004fc800078e020a */
[----:B------:R-:W-:-:S04]  /*04e0*/  IMAD.WIDE R10, R21, 0x4, R10 ;  /* 0x00000004150a7825 */ /* 0x000fc800078e020a */
[--C-:B-1----:R-:W-:Y:S01]  /*04f0*/  IMAD.WIDE R12, R13, 0x4, R8.reuse ;  /* 0x000000040d0c7825 */ /* 0x102fe200078e0208 */
[----:B------:R-:W1:Y:S03]  /*0500*/  LDS.128 R16, [R16] ;  /* 0x0000000010107984 */ /* 0x000e660000000c00 */
[----:B------:R-:W-:Y:S01]  /*0510*/  IMAD.WIDE R8, R21, 0x4, R8 ;  /* 0x0000000415087825 */ /* 0x000fe200078e0208 */
[----:B------:R-:W2:Y:S04]  /*0520*/  LDS.128 R4, [R4+0x800] ;  /* 0x0008000004047984 */ /* 0x000ea80000000c00 */
[----:B-1----:R1:W-:Y:S04]  /*0530*/  @!P0 STG.E.128 desc[UR6][R2.64], R16 ;  /* 0x0000001002008986 */ /* 0x0023e8000c101d06 */
[----:B--2---:R1:W-:Y:S04]  /*0540*/  @!P1 STG.E.128 desc[UR6][R10.64], R4 ;  /* 0x000000040a009986 */ /* 0x0043e8000c101d06 */
[----:B------:R1:W-:Y:S01]  /*0550*/  @!P0 STG.E.128 desc[UR6][R12.64], R16 ;  /* 0x000000100c008986 */ /* 0x0003e2000c101d06 */
[----:B------:R-:W-:Y:S05]  /*0560*/  @P1 EXIT ;  /* 0x000000000000194d */ /* 0x000fea0003800000 */
[----:B------:R-:W-:Y:S01]  /*0570*/  STG.E.128 desc[UR6][R8.64], R4 ;  /* 0x0000000408007986 */ /* 0x000fe2000c101d06 */
[----:B------:R-:W-:Y:S05]  /*0580*/  EXIT ;  /* 0x000000000000794d */ /* 0x000fea0003800000 */
.L_x_0:
[----:B------:R-:W-:-:S00]  /*0590*/  BRA `(.L_x_0) ;  /* 0xfffffffc00fc7947 */ /* 0x000fc0000383ffff */
[----:B------:R-:W-:-:S00]  /*05a0*/  NOP ;  /* 0x0000000000007918 */ /* 0x000fc00000000000 */
        /* <DEDUP_REMOVED lines=13> */
.L_x_1:


//--------------------- .nv.shared.triton_poi_fused_convolution_17 --------------------------
	.section	.nv.shared.triton_poi_fused_convolution_17,"aw",@nobits
	.sectionflags	@""
	.align	16
	.zero		1024


//--------------------- .nv.constant0.triton_poi_fused_convolution_17 --------------------------
	.section	.nv.constant0.triton_poi_fused_convolution_17,"a",@progbits
	.sectionflags	@""
	.align	4
.nv.constant0.triton_poi_fused_convolution_17:
	.zero		560
